//
// Generated by NVIDIA NVVM Compiler
//
// Compiler Build ID: CL-36424714
// Cuda compilation tools, release 13.0, V13.0.88
// Based on NVVM 20.0.0
//

.version 9.0
.target sm_100
.address_size 64

	// .globl	_Z24CalculateHadamardProductPlS_i

.visible .entry _Z24CalculateHadamardProductPlS_i(
	.param .u64 .ptr .align 1 _Z24CalculateHadamardProductPlS_i_param_0,
	.param .u64 .ptr .align 1 _Z24CalculateHadamardProductPlS_i_param_1,
	.param .u32 _Z24CalculateHadamardProductPlS_i_param_2
)
{
	.reg .pred 	%p<2>;
	.reg .b32 	%r<11>;
	.reg .b64 	%rd<12>;

	ld.param.u64 	%rd1, [_Z24CalculateHadamardProductPlS_i_param_0];
	ld.param.u64 	%rd2, [_Z24CalculateHadamardProductPlS_i_param_1];
	ld.param.u32 	%r2, [_Z24CalculateHadamardProductPlS_i_param_2];
	mov.u32 	%r3, %ctaid.x;
	mov.u32 	%r4, %ntid.x;
	mov.u32 	%r5, %tid.x;
	mad.lo.s32 	%r1, %r3, %r4, %r5;
	mul.lo.s32 	%r6, %r2, %r2;
	setp.ge.s32 	%p1, %r1, %r6;
	@%p1 bra 	$L__BB0_2;
	div.s32 	%r7, %r1, %r2;
	mul.lo.s32 	%r8, %r7, %r2;
	sub.s32 	%r9, %r1, %r8;
	cvta.to.global.u64 	%rd3, %rd2;
	cvta.to.global.u64 	%rd4, %rd1;
	mad.lo.s32 	%r10, %r9, %r2, %r7;
	mul.wide.s32 	%rd5, %r10, 8;
	add.s64 	%rd6, %rd3, %rd5;
	ld.global.u64 	%rd7, [%rd6];
	mul.wide.s32 	%rd8, %r1, 8;
	add.s64 	%rd9, %rd4, %rd8;
	ld.global.u64 	%rd10, [%rd9];
	mul.lo.s64 	%rd11, %rd10, %rd7;
	st.global.u64 	[%rd9], %rd11;
$L__BB0_2:
	ret;

}
	// .globl	_Z16FindWeightMatrixPlS_i
.visible .entry _Z16FindWeightMatrixPlS_i(
	.param .u64 .ptr .align 1 _Z16FindWeightMatrixPlS_i_param_0,
	.param .u64 .ptr .align 1 _Z16FindWeightMatrixPlS_i_param_1,
	.param .u32 _Z16FindWeightMatrixPlS_i_param_2
)
{
	.reg .pred 	%p<2>;
	.reg .b32 	%r<10>;
	.reg .b64 	%rd<11>;

	ld.param.u64 	%rd1, [_Z16FindWeightMatrixPlS_i_param_0];
	ld.param.u64 	%rd2, [_Z16FindWeightMatrixPlS_i_param_1];
	ld.param.u32 	%r2, [_Z16FindWeightMatrixPlS_i_param_2];
	mov.u32 	%r3, %ctaid.x;
	mov.u32 	%r4, %ntid.x;
	mov.u32 	%r5, %ntid.y;
	mov.u32 	%r6, %tid.x;
	mov.u32 	%r7, %tid.y;
	mad.lo.s32 	%r8, %r3, %r4, %r6;
	mad.lo.s32 	%r1, %r8, %r5, %r7;
	mul.lo.s32 	%r9, %r2, %r2;
	setp.ge.s32 	%p1, %r1, %r9;
	@%p1 bra 	$L__BB1_2;
	cvta.to.global.u64 	%rd3, %rd1;
	cvta.to.global.u64 	%rd4, %rd2;
	mul.wide.s32 	%rd5, %r1, 8;
	add.s64 	%rd6, %rd3, %rd5;
	ld.global.u64 	%rd7, [%rd6];
	add.s64 	%rd8, %rd4, %rd5;
	ld.global.u64 	%rd9, [%rd8];
	max.s64 	%rd10, %rd7, %rd9;
	st.global.u64 	[%rd6], %rd10;
$L__BB1_2:
	ret;

}
	// .globl	_Z20CalculateFinalMatrixPlS_i
.visible .entry _Z20CalculateFinalMatrixPlS_i(
	.param .u64 .ptr .align 1 _Z20CalculateFinalMatrixPlS_i_param_0,
	.param .u64 .ptr .align 1 _Z20CalculateFinalMatrixPlS_i_param_1,
	.param .u32 _Z20CalculateFinalMatrixPlS_i_param_2
)
{
	.reg .pred 	%p<2>;
	.reg .b32 	%r<19>;
	.reg .b64 	%rd<12>;

	ld.param.u64 	%rd1, [_Z20CalculateFinalMatrixPlS_i_param_0];
	ld.param.u64 	%rd2, [_Z20CalculateFinalMatrixPlS_i_param_1];
	ld.param.u32 	%r2, [_Z20CalculateFinalMatrixPlS_i_param_2];
	mov.u32 	%r3, %ctaid.x;
	mov.u32 	%r4, %nctaid.y;
	mov.u32 	%r5, %ntid.x;
	mov.u32 	%r6, %ntid.y;
	mov.u32 	%r7, %ctaid.y;
	mov.u32 	%r8, %tid.x;
	mov.u32 	%r9, %tid.y;
	mad.lo.s32 	%r10, %r3, %r4, %r7;
	mad.lo.s32 	%r11, %r10, %r5, %r8;
	mad.lo.s32 	%r1, %r11, %r6, %r9;
	mul.lo.s32 	%r12, %r2, %r2;
	shl.b32 	%r13, %r12, 2;
	setp.ge.s32 	%p1, %r1, %r13;
	@%p1 bra 	$L__BB2_2;
	cvta.to.global.u64 	%rd3, %rd1;
	cvta.to.global.u64 	%rd4, %rd2;
	shl.b32 	%r14, %r2, 1;
	div.s32 	%r15, %r1, %r14;
	rem.s32 	%r16, %r15, %r2;
	rem.s32 	%r17, %r1, %r2;
	mad.lo.s32 	%r18, %r16, %r2, %r17;
	mul.wide.s32 	%rd5, %r18, 8;
	add.s64 	%rd6, %rd3, %rd5;
	ld.global.u64 	%rd7, [%rd6];
	mul.wide.s32 	%rd8, %r1, 8;
	add.s64 	%rd9, %rd4, %rd8;
	ld.global.u64 	%rd10, [%rd9];
	mul.lo.s64 	%rd11, %rd10, %rd7;
	st.global.u64 	[%rd9], %rd11;
$L__BB2_2:
	ret;

}


// ===== COMPILED SASS (sm_100) =====

	.target	sm_100

	.elftype	@"ET_EXEC"


//--------------------- .note.nv.tkinfo           --------------------------
	.section	.note.nv.tkinfo,"",@"SHT_NOTE"
	.sectionflags	@"SHF_NOTE_NV_TKINFO"
	.tkinfo
        /*0018*/ 	.word	0x00000002
        /*0030*/ 	.string	""
        /*0030*/ 	.string	"ptxas"
        /*0030*/ 	.string	"Cuda compilation tools, release 13.0, V13.0.88"
        /*0030*/ 	.string	"Build cuda_13.0.r13.0/compiler.36424714_0"
        /*0030*/ 	.string	"-arch sm_100 -m 64 "



//--------------------- .note.nv.cuinfo           --------------------------
	.section	.note.nv.cuinfo,"",@"SHT_NOTE"
	.sectionflags	@"SHF_NOTE_NV_CUINFO"
        /*0018*/ 	.short	0x0002
        /*001a*/ 	.short	0x0064
        /*001c*/ 	.short	0x0082
	.zero		2


//--------------------- .nv.info                  --------------------------
	.section	.nv.info,"",@"SHT_CUDA_INFO"
	.align	4


	//----- nvinfo : EIATTR_REGCOUNT
	.align		4
        /*0000*/ 	.byte	0x04, 0x2f
        /*0002*/ 	.short	(.L_1 - .L_0)
	.align		4
.L_0:
        /*0004*/ 	.word	index@(_Z24CalculateHadamardProductPlS_i)
        /*0008*/ 	.word	0x0000000c


	//----- nvinfo : EIATTR_FRAME_SIZE
	.align		4
.L_1:
        /*000c*/ 	.byte	0x04, 0x11
        /*000e*/ 	.short	(.L_3 - .L_2)
	.align		4
.L_2:
        /*0010*/ 	.word	index@(_Z24CalculateHadamardProductPlS_i)
        /*0014*/ 	.word	0x00000000


	//----- nvinfo : EIATTR_REGCOUNT
	.align		4
.L_3:
        /*0018*/ 	.byte	0x04, 0x2f
        /*001a*/ 	.short	(.L_5 - .L_4)
	.align		4
.L_4:
        /*001c*/ 	.word	index@(_Z16FindWeightMatrixPlS_i)
        /*0020*/ 	.word	0x0000000a


	//----- nvinfo : EIATTR_FRAME_SIZE
	.align		4
.L_5:
        /*0024*/ 	.byte	0x04, 0x11
        /*0026*/ 	.short	(.L_7 - .L_6)
	.align		4
.L_6:
        /*0028*/ 	.word	index@(_Z16FindWeightMatrixPlS_i)
        /*002c*/ 	.word	0x00000000


	//----- nvinfo : EIATTR_REGCOUNT
	.align		4
.L_7:
        /*0030*/ 	.byte	0x04, 0x2f
        /*0032*/ 	.short	(.L_9 - .L_8)
	.align		4
.L_8:
        /*0034*/ 	.word	index@(_Z20CalculateFinalMatrixPlS_i)
        /*0038*/ 	.word	0x0000000f


	//----- nvinfo : EIATTR_FRAME_SIZE
	.align		4
.L_9:
        /*003c*/ 	.byte	0x04, 0x11
        /*003e*/ 	.short	(.L_11 - .L_10)
	.align		4
.L_10:
        /*0040*/ 	.word	index@(_Z20CalculateFinalMatrixPlS_i)
        /*0044*/ 	.word	0x00000000


	//----- nvinfo : EIATTR_MIN_STACK_SIZE
	.align		4
.L_11:
        /*0048*/ 	.byte	0x04, 0x12
        /*004a*/ 	.short	(.L_13 - .L_12)
	.align		4
.L_12:
        /*004c*/ 	.word	index@(_Z20CalculateFinalMatrixPlS_i)
        /*0050*/ 	.word	0x00000000


	//----- nvinfo : EIATTR_MIN_STACK_SIZE
	.align		4
.L_13:
        /*0054*/ 	.byte	0x04, 0x12
        /*0056*/ 	.short	(.L_15 - .L_14)
	.align		4
.L_14:
        /*0058*/ 	.word	index@(_Z16FindWeightMatrixPlS_i)
        /*005c*/ 	.word	0x00000000


	//----- nvinfo : EIATTR_MIN_STACK_SIZE
	.align		4
.L_15:
        /*0060*/ 	.byte	0x04, 0x12
        /*0062*/ 	.short	(.L_17 - .L_16)
	.align		4
.L_16:
        /*0064*/ 	.word	index@(_Z24CalculateHadamardProductPlS_i)
        /*0068*/ 	.word	0x00000000
.L_17:


//--------------------- .nv.compat                --------------------------
	.section	.nv.compat,"",@"SHT_CUDA_COMPAT_INFO"
	.align	4
        /*0000*/ 	.byte	0x02, 0x09, 0x00, 0x00, 0x02, 0x02, 0x01, 0x00, 0x02, 0x05, 0x05, 0x00, 0x03, 0x07, 0x01, 0x01
        /*0010*/ 	.byte	0x02, 0x03, 0x00, 0x00, 0x02, 0x06, 0x01, 0x00, 0x04, 0x0b, 0x08, 0x00, 0x09, 0x00, 0x00, 0x00
        /*0020*/ 	.byte	0x00, 0x00, 0x00, 0x00


//--------------------- .nv.info._Z20CalculateFinalMatrixPlS_i --------------------------
	.section	.nv.info._Z20CalculateFinalMatrixPlS_i,"",@"SHT_CUDA_INFO"
	.sectionflags	@""
	.align	4


	//----- nvinfo : EIATTR_CUDA_API_VERSION
	.align		4
        /*0000*/ 	.byte	0x04, 0x37
        /*0002*/ 	.short	(.L_19 - .L_18)
.L_18:
        /*0004*/ 	.word	0x00000082


	//----- nvinfo : EIATTR_KPARAM_INFO
	.align		4
.L_19:
        /*0008*/ 	.byte	0x04, 0x17
        /*000a*/ 	.short	(.L_21 - .L_20)
.L_20:
        /*000c*/ 	.word	0x00000000
        /*0010*/ 	.short	0x0002
        /*0012*/ 	.short	0x0010
        /*0014*/ 	.byte	0x00, 0xf0, 0x11, 0x00


	//----- nvinfo : EIATTR_KPARAM_INFO
	.align		4
.L_21:
        /*0018*/ 	.byte	0x04, 0x17
        /*001a*/ 	.short	(.L_23 - .L_22)
.L_22:
        /*001c*/ 	.word	0x00000000
        /*0020*/ 	.short	0x0001
        /*0022*/ 	.short	0x0008
        /*0024*/ 	.byte	0x00, 0xf5, 0x21, 0x00


	//----- nvinfo : EIATTR_KPARAM_INFO
	.align		4
.L_23:
        /*0028*/ 	.byte	0x04, 0x17
        /*002a*/ 	.short	(.L_25 - .L_24)
.L_24:
        /*002c*/ 	.word	0x00000000
        /*0030*/ 	.short	0x0000
        /*0032*/ 	.short	0x0000
        /*0034*/ 	.byte	0x00, 0xf5, 0x21, 0x00


	//----- nvinfo : EIATTR_SPARSE_MMA_MASK
	.align		4
.L_25:
        /*0038*/ 	.byte	0x03, 0x50
        /*003a*/ 	.short	0x0000


	//----- nvinfo : EIATTR_MAXREG_COUNT
	.align		4
        /*003c*/ 	.byte	0x03, 0x1b
        /*003e*/ 	.short	0x00ff


	//----- nvinfo : EIATTR_MERCURY_ISA_VERSION
	.align		4
        /*0040*/ 	.byte	0x03, 0x5f
        /*0042*/ 	.short	0x0101


	//----- nvinfo : EIATTR_VRC_CTA_INIT_COUNT
	.align		4
        /*0044*/ 	.byte	0x02, 0x4a
	.zero		1
	.zero		1


	//----- nvinfo : EIATTR_EXIT_INSTR_OFFSETS
	.align		4
        /*0048*/ 	.byte	0x04, 0x1c
        /*004a*/ 	.short	(.L_27 - .L_26)


	//   ....[0]....
.L_26:
        /*004c*/ 	.word	0x000000f0


	//   ....[1]....
        /*0050*/ 	.word	0x00000560


	//----- nvinfo : EIATTR_CBANK_PARAM_SIZE
	.align		4
.L_27:
        /*0054*/ 	.byte	0x03, 0x19
        /*0056*/ 	.short	0x0014


	//----- nvinfo : EIATTR_PARAM_CBANK
	.align		4
        /*0058*/ 	.byte	0x04, 0x0a
        /*005a*/ 	.short	(.L_29 - .L_28)
	.align		4
.L_28:
        /*005c*/ 	.word	index@(.nv.constant0._Z20CalculateFinalMatrixPlS_i)
        /*0060*/ 	.short	0x0380
        /*0062*/ 	.short	0x0014


	//----- nvinfo : EIATTR_SW_WAR
	.align		4
.L_29:
        /*0064*/ 	.byte	0x04, 0x36
        /*0066*/ 	.short	(.L_31 - .L_30)
.L_30:
        /*0068*/ 	.word	0x00000008
.L_31:


//--------------------- .nv.info._Z16FindWeightMatrixPlS_i --------------------------
	.section	.nv.info._Z16FindWeightMatrixPlS_i,"",@"SHT_CUDA_INFO"
	.sectionflags	@""
	.align	4


	//----- nvinfo : EIATTR_CUDA_API_VERSION
	.align		4
        /*0000*/ 	.byte	0x04, 0x37
        /*0002*/ 	.short	(.L_33 - .L_32)
.L_32:
        /*0004*/ 	.word	0x00000082


	//----- nvinfo : EIATTR_KPARAM_INFO
	.align		4
.L_33:
        /*0008*/ 	.byte	0x04, 0x17
        /*000a*/ 	.short	(.L_35 - .L_34)
.L_34:
        /*000c*/ 	.word	0x00000000
        /*0010*/ 	.short	0x0002
        /*0012*/ 	.short	0x0010
        /*0014*/ 	.byte	0x00, 0xf0, 0x11, 0x00


	//----- nvinfo : EIATTR_KPARAM_INFO
	.align		4
.L_35:
        /*0018*/ 	.byte	0x04, 0x17
        /*001a*/ 	.short	(.L_37 - .L_36)
.L_36:
        /*001c*/ 	.word	0x00000000
        /*0020*/ 	.short	0x0001
        /*0022*/ 	.short	0x0008
        /*0024*/ 	.byte	0x00, 0xf5, 0x21, 0x00


	//----- nvinfo : EIATTR_KPARAM_INFO
	.align		4
.L_37:
        /*0028*/ 	.byte	0x04, 0x17
        /*002a*/ 	.short	(.L_39 - .L_38)
.L_38:
        /*002c*/ 	.word	0x00000000
        /*0030*/ 	.short	0x0000
        /*0032*/ 	.short	0x0000
        /*0034*/ 	.byte	0x00, 0xf5, 0x21, 0x00


	//----- nvinfo : EIATTR_SPARSE_MMA_MASK
	.align		4
.L_39:
        /*0038*/ 	.byte	0x03, 0x50
        /*003a*/ 	.short	0x0000


	//----- nvinfo : EIATTR_MAXREG_COUNT
	.align		4
        /*003c*/ 	.byte	0x03, 0x1b
        /*003e*/ 	.short	0x00ff


	//----- nvinfo : EIATTR_MERCURY_ISA_VERSION
	.align		4
        /*0040*/ 	.byte	0x03, 0x5f
        /*0042*/ 	.short	0x0101


	//----- nvinfo : EIATTR_VRC_CTA_INIT_COUNT
	.align		4
        /*0044*/ 	.byte	0x02, 0x4a
	.zero		1
	.zero		1


	//----- nvinfo : EIATTR_EXIT_INSTR_OFFSETS
	.align		4
        /*0048*/ 	.byte	0x04, 0x1c
        /*004a*/ 	.short	(.L_41 - .L_40)


	//   ....[0]....
.L_40:
        /*004c*/ 	.word	0x000000b0


	//   ....[1]....
        /*0050*/ 	.word	0x00000180


	//----- nvinfo : EIATTR_CBANK_PARAM_SIZE
	.align		4
.L_41:
        /*0054*/ 	.byte	0x03, 0x19
        /*0056*/ 	.short	0x0014


	//----- nvinfo : EIATTR_PARAM_CBANK
	.align		4
        /*0058*/ 	.byte	0x04, 0x0a
        /*005a*/ 	.short	(.L_43 - .L_42)
	.align		4
.L_42:
        /*005c*/ 	.word	index@(.nv.constant0._Z16FindWeightMatrixPlS_i)
        /*0060*/ 	.short	0x0380
        /*0062*/ 	.short	0x0014


	//----- nvinfo : EIATTR_SW_WAR
	.align		4
.L_43:
        /*0064*/ 	.byte	0x04, 0x36
        /*0066*/ 	.short	(.L_45 - .L_44)
.L_44:
        /*0068*/ 	.word	0x00000008
.L_45:


//--------------------- .nv.info._Z24CalculateHadamardProductPlS_i --------------------------
	.section	.nv.info._Z24CalculateHadamardProductPlS_i,"",@"SHT_CUDA_INFO"
	.sectionflags	@""
	.align	4


	//----- nvinfo : EIATTR_CUDA_API_VERSION
	.align		4
        /*0000*/ 	.byte	0x04, 0x37
        /*0002*/ 	.short	(.L_47 - .L_46)
.L_46:
        /*0004*/ 	.word	0x00000082


	//----- nvinfo : EIATTR_KPARAM_INFO
	.align		4
.L_47:
        /*0008*/ 	.byte	0x04, 0x17
        /*000a*/ 	.short	(.L_49 - .L_48)
.L_48:
        /*000c*/ 	.word	0x00000000
        /*0010*/ 	.short	0x0002
        /*0012*/ 	.short	0x0010
        /*0014*/ 	.byte	0x00, 0xf0, 0x11, 0x00


	//----- nvinfo : EIATTR_KPARAM_INFO
	.align		4
.L_49:
        /*0018*/ 	.byte	0x04, 0x17
        /*001a*/ 	.short	(.L_51 - .L_50)
.L_50:
        /*001c*/ 	.word	0x00000000
        /*0020*/ 	.short	0x0001
        /*0022*/ 	.short	0x0008
        /*0024*/ 	.byte	0x00, 0xf5, 0x21, 0x00


	//----- nvinfo : EIATTR_KPARAM_INFO
	.align		4
.L_51:
        /*0028*/ 	.byte	0x04, 0x17
        /*002a*/ 	.short	(.L_53 - .L_52)
.L_52:
        /*002c*/ 	.word	0x00000000
        /*0030*/ 	.short	0x0000
        /*0032*/ 	.short	0x0000
        /*0034*/ 	.byte	0x00, 0xf5, 0x21, 0x00


	//----- nvinfo : EIATTR_SPARSE_MMA_MASK
	.align		4
.L_53:
        /*0038*/ 	.byte	0x03, 0x50
        /*003a*/ 	.short	0x0000


	//----- nvinfo : EIATTR_MAXREG_COUNT
	.align		4
        /*003c*/ 	.byte	0x03, 0x1b
        /*003e*/ 	.short	0x00ff


	//----- nvinfo : EIATTR_MERCURY_ISA_VERSION
	.align		4
        /*0040*/ 	.byte	0x03, 0x5f
        /*0042*/ 	.short	0x0101


	//----- nvinfo : EIATTR_VRC_CTA_INIT_COUNT
	.align		4
        /*0044*/ 	.byte	0x02, 0x4a
	.zero		1
	.zero		1


	//----- nvinfo : EIATTR_EXIT_INSTR_OFFSETS
	.align		4
        /*0048*/ 	.byte	0x04, 0x1c
        /*004a*/ 	.short	(.L_55 - .L_54)


	//   ....[0]....
.L_54:
        /*004c*/ 	.word	0x00000080


	//   ....[1]....
        /*0050*/ 	.word	0x00000300


	//----- nvinfo : EIATTR_CBANK_PARAM_SIZE
	.align		4
.L_55:
        /*0054*/ 	.byte	0x03, 0x19
        /*0056*/ 	.short	0x0014


	//----- nvinfo : EIATTR_PARAM_CBANK
	.align		4
        /*0058*/ 	.byte	0x04, 0x0a
        /*005a*/ 	.short	(.L_57 - .L_56)
	.align		4
.L_56:
        /*005c*/ 	.word	index@(.nv.constant0._Z24CalculateHadamardProductPlS_i)
        /*0060*/ 	.short	0x0380
        /*0062*/ 	.short	0x0014


	//----- nvinfo : EIATTR_SW_WAR
	.align		4
.L_57:
        /*0064*/ 	.byte	0x04, 0x36
        /*0066*/ 	.short	(.L_59 - .L_58)
.L_58:
        /*0068*/ 	.word	0x00000008
.L_59:


//--------------------- .nv.callgraph             --------------------------
	.section	.nv.callgraph,"",@"SHT_CUDA_CALLGRAPH"
	.align	4
	.sectionentsize	8
	.align		4
        /*0000*/ 	.word	0x00000000
	.align		4
        /*0004*/ 	.word	0xffffffff
	.align		4
        /*0008*/ 	.word	0x00000000
	.align		4
        /*000c*/ 	.word	0xfffffffe
	.align		4
        /*0010*/ 	.word	0x00000000
	.align		4
        /*0014*/ 	.word	0xfffffffd
	.align		4
        /*0018*/ 	.word	0x00000000
	.align		4
        /*001c*/ 	.word	0xfffffffc


//--------------------- .text._Z20CalculateFinalMatrixPlS_i --------------------------
	.section	.text._Z20CalculateFinalMatrixPlS_i,"ax",@progbits
	.align	128
        .global         _Z20CalculateFinalMatrixPlS_i
        .type           _Z20CalculateFinalMatrixPlS_i,@function
        .size           _Z20CalculateFinalMatrixPlS_i,(.L_x_3 - _Z20CalculateFinalMatrixPlS_i)
        .other          _Z20CalculateFinalMatrixPlS_i,@"STO_CUDA_ENTRY STV_DEFAULT"
_Z20CalculateFinalMatrixPlS_i:
.text._Z20CalculateFinalMatrixPlS_i:
[----:B------:R-:W-:Y:S01]  /*0000*/  LDC R1, c[0x0][0x37c] ;  /* 0x0000df00ff017b82 */ /* 0x000fe20000000800 */
[----:B------:R-:W0:Y:S07]  /*0010*/  S2R R3, SR_TID.X ;  /* 0x0000000000037919 */ /* 0x000e2e0000002100 */
[----:B------:R-:W-:Y:S01]  /*0020*/  S2UR UR4, SR_CTAID.X ;  /* 0x00000000000479c3 */ /* 0x000fe20000002500 */
[----:B------:R-:W1:Y:S01]  /*0030*/  LDCU UR5, c[0x0][0x374] ;  /* 0x00006e80ff0577ac */ /* 0x000e620008000800 */
[----:B------:R-:W2:Y:S06]  /*0040*/  S2R R5, SR_TID.Y ;  /* 0x0000000000057919 */ /* 0x000eac0000002200 */
[----:B------:R-:W1:Y:S08]  /*0050*/  S2UR UR6, SR_CTAID.Y ;  /* 0x00000000000679c3 */ /* 0x000e700000002600 */
[----:B------:R-:W0:Y:S01]  /*0060*/  LDC R2, c[0x0][0x360] ;  /* 0x0000d800ff027b82 */ /* 0x000e220000000800 */
[----:B------:R-:W2:Y:S07]  /*0070*/  LDCU UR7, c[0x0][0x364] ;  /* 0x00006c80ff0777ac */ /* 0x000eae0008000800 */
[----:B------:R-:W3:Y:S01]  /*0080*/  LDC R0, c[0x0][0x390] ;  /* 0x0000e400ff007b82 */ /* 0x000ee20000000800 */
[----:B-1----:R-:W-:-:S06]  /*0090*/  UIMAD UR4, UR4, UR5, UR6 ;  /* 0x00000005040472a4 */ /* 0x002fcc000f8e0206 */
[----:B0-----:R-:W-:-:S04]  /*00a0*/  IMAD R2, R2, UR4, R3 ;  /* 0x0000000402027c24 */ /* 0x001fc8000f8e0203 */
[----:B--2---:R-:W-:Y:S02]  /*00b0*/  IMAD R2, R2, UR7, R5 ;  /* 0x0000000702027c24 */ /* 0x004fe4000f8e0205 */
[----:B---3--:R-:W-:-:S04]  /*00c0*/  IMAD R3, R0, R0, RZ ;  /* 0x0000000000037224 */ /* 0x008fc800078e02ff */
[----:B------:R-:W-:-:S05]  /*00d0*/  IMAD.SHL.U32 R3, R3, 0x4, RZ ;  /* 0x0000000403037824 */ /* 0x000fca00078e00ff */
[----:B------:R-:W-:-:S13]  /*00e0*/  ISETP.GE.AND P0, PT, R2, R3, PT ;  /* 0x000000030200720c */ /* 0x000fda0003f06270 */
[----:B------:R-:W-:Y:S05]  /*00f0*/  @P0 EXIT ;  /* 0x000000000000094d */ /* 0x000fea0003800000 */
[----:B------:R-:W-:Y:S01]  /*0100*/  IMAD.SHL.U32 R5, R0, 0x2, RZ ;  /* 0x0000000200057824 */ /* 0x000fe200078e00ff */
[----:B------:R-:W-:Y:S01]  /*0110*/  IABS R3, R0 ;  /* 0x0000000000037213 */ /* 0x000fe20000000000 */
[----:B------:R-:W0:Y:S01]  /*0120*/  LDCU.64 UR4, c[0x0][0x358] ;  /* 0x00006b00ff0477ac */ /* 0x000e220008000a00 */
[----:B------:R-:W-:Y:S02]  /*0130*/  IABS R10, R2 ;  /* 0x00000002000a7213 */ /* 0x000fe40000000000 */
[-C--:B------:R-:W-:Y:S02]  /*0140*/  IABS R9, R5.reuse ;  /* 0x0000000500097213 */ /* 0x080fe40000000000 */
[----:B------:R-:W-:Y:S02]  /*0150*/  IABS R12, R5 ;  /* 0x00000005000c7213 */ /* 0x000fe40000000000 */
[----:B------:R-:W1:Y:S08]  /*0160*/  I2F.RP R4, R9 ;  /* 0x0000000900047306 */ /* 0x000e700000209400 */
[----:B-1----:R-:W1:Y:S02]  /*0170*/  MUFU.RCP R4, R4 ;  /* 0x0000000400047308 */ /* 0x002e640000001000 */
[----:B-1----:R-:W-:-:S06]  /*0180*/  IADD3 R6, PT, PT, R4, 0xffffffe, RZ ;  /* 0x0ffffffe04067810 */ /* 0x002fcc0007ffe0ff */
[----:B------:R1:W2:Y:S02]  /*0190*/  F2I.FTZ.U32.TRUNC.NTZ R7, R6 ;  /* 0x0000000600077305 */ /* 0x0002a4000021f000 */
[----:B-1----:R-:W-:Y:S02]  /*01a0*/  HFMA2 R6, -RZ, RZ, 0, 0 ;  /* 0x00000000ff067431 */ /* 0x002fe400000001ff */
[----:B--2---:R-:W-:-:S04]  /*01b0*/  IMAD.MOV R8, RZ, RZ, -R7 ;  /* 0x000000ffff087224 */ /* 0x004fc800078e0a07 */
[----:B------:R-:W-:Y:S02]  /*01c0*/  IMAD R11, R8, R9, RZ ;  /* 0x00000009080b7224 */ /* 0x000fe400078e02ff */
[----:B------:R-:W1:Y:S02]  /*01d0*/  I2F.RP R8, R3 ;  /* 0x0000000300087306 */ /* 0x000e640000209400 */
[----:B------:R-:W-:-:S04]  /*01e0*/  IMAD.HI.U32 R7, R7, R11, R6 ;  /* 0x0000000b07077227 */ /* 0x000fc800078e0006 */
[----:B------:R-:W-:Y:S02]  /*01f0*/  IMAD.MOV R11, RZ, RZ, -R12 ;  /* 0x000000ffff0b7224 */ /* 0x000fe400078e0a0c */
[----:B------:R-:W-:-:S04]  /*0200*/  IMAD.HI.U32 R4, R7, R10, RZ ;  /* 0x0000000a07047227 */ /* 0x000fc800078e00ff */
[----:B------:R-:W-:Y:S01]  /*0210*/  IMAD R6, R4, R11, R10 ;  /* 0x0000000b04067224 */ /* 0x000fe200078e020a */
[----:B-1----:R-:W1:Y:S04]  /*0220*/  MUFU.RCP R8, R8 ;  /* 0x0000000800087308 */ /* 0x002e680000001000 */
[----:B------:R-:W-:-:S13]  /*0230*/  ISETP.GT.U32.AND P1, PT, R9, R6, PT ;  /* 0x000000060900720c */ /* 0x000fda0003f24070 */
[-C--:B------:R-:W-:Y:S01]  /*0240*/  @!P1 IADD3 R6, PT, PT, R6, -R9.reuse, RZ ;  /* 0x8000000906069210 */ /* 0x080fe20007ffe0ff */
[----:B-1----:R-:W-:Y:S01]  /*0250*/  VIADD R7, R8, 0xffffffe ;  /* 0x0ffffffe08077836 */ /* 0x002fe20000000000 */
[----:B------:R-:W-:Y:S02]  /*0260*/  @!P1 IADD3 R4, PT, PT, R4, 0x1, RZ ;  /* 0x0000000104049810 */ /* 0x000fe40007ffe0ff */
[----:B------:R-:W-:Y:S02]  /*0270*/  ISETP.GE.U32.AND P0, PT, R6, R9, PT ;  /* 0x000000090600720c */ /* 0x000fe40003f06070 */
[----:B------:R-:W-:Y:S01]  /*0280*/  LOP3.LUT R6, R2, R5, RZ, 0x3c, !PT ;  /* 0x0000000502067212 */ /* 0x000fe200078e3cff */
[----:B------:R-:W1:Y:S01]  /*0290*/  F2I.FTZ.U32.TRUNC.NTZ R7, R7 ;  /* 0x0000000700077305 */ /* 0x000e62000021f000 */
[----:B------:R-:W-:Y:S02]  /*02a0*/  ISETP.NE.AND P1, PT, R5, RZ, PT ;  /* 0x000000ff0500720c */ /* 0x000fe40003f25270 */
[----:B------:R-:W-:-:S07]  /*02b0*/  ISETP.GE.AND P2, PT, R6, RZ, PT ;  /* 0x000000ff0600720c */ /* 0x000fce0003f46270 */
[----:B------:R-:W-:Y:S01]  /*02c0*/  @P0 VIADD R4, R4, 0x1 ;  /* 0x0000000104040836 */ /* 0x000fe20000000000 */
[----:B-1----:R-:W-:-:S05]  /*02d0*/  IADD3 R6, PT, PT, RZ, -R7, RZ ;  /* 0x80000007ff067210 */ /* 0x002fca0007ffe0ff */
[----:B------:R-:W-:Y:S01]  /*02e0*/  @!P2 IMAD.MOV R4, RZ, RZ, -R4 ;  /* 0x000000ffff04a224 */ /* 0x000fe200078e0a04 */
[----:B------:R-:W-:Y:S01]  /*02f0*/  @!P1 LOP3.LUT R4, RZ, R5, RZ, 0x33, !PT ;  /* 0x00000005ff049212 */ /* 0x000fe200078e33ff */
[----:B------:R-:W-:Y:S01]  /*0300*/  IMAD R5, R6, R3, RZ ;  /* 0x0000000306057224 */ /* 0x000fe200078e02ff */
[----:B------:R-:W-:Y:S02]  /*0310*/  MOV R6, RZ ;  /* 0x000000ff00067202 */ /* 0x000fe40000000f00 */
[----:B------:R-:W-:-:S03]  /*0320*/  IABS R8, R4 ;  /* 0x0000000400087213 */ /* 0x000fc60000000000 */
[----:B------:R-:W-:-:S06]  /*0330*/  IMAD.HI.U32 R6, R7, R5, R6 ;  /* 0x0000000507067227 */ /* 0x000fcc00078e0006 */
[----:B------:R-:W-:-:S04]  /*0340*/  IMAD.HI.U32 R5, R6, R10, RZ ;  /* 0x0000000a06057227 */ /* 0x000fc800078e00ff */
[----:B------:R-:W-:-:S04]  /*0350*/  IMAD.HI.U32 R6, R6, R8, RZ ;  /* 0x0000000806067227 */ /* 0x000fc800078e00ff */
[----:B------:R-:W-:Y:S01]  /*0360*/  IMAD.MOV R5, RZ, RZ, -R5 ;  /* 0x000000ffff057224 */ /* 0x000fe200078e0a05 */
[----:B------:R-:W-:-:S03]  /*0370*/  IADD3 R6, PT, PT, -R6, RZ, RZ ;  /* 0x000000ff06067210 */ /* 0x000fc60007ffe1ff */
[C---:B------:R-:W-:Y:S02]  /*0380*/  IMAD R10, R3.reuse, R5, R10 ;  /* 0x00000005030a7224 */ /* 0x040fe400078e020a */
[C---:B------:R-:W-:Y:S02]  /*0390*/  IMAD R8, R3.reuse, R6, R8 ;  /* 0x0000000603087224 */ /* 0x040fe400078e0208 */
[----:B------:R-:W1:Y:S01]  /*03a0*/  LDC.64 R6, c[0x0][0x380] ;  /* 0x0000e000ff067b82 */ /* 0x000e620000000a00 */
[C---:B------:R-:W-:Y:S02]  /*03b0*/  ISETP.GT.U32.AND P1, PT, R3.reuse, R10, PT ;  /* 0x0000000a0300720c */ /* 0x040fe40003f24070 */
[----:B------:R-:W-:-:S11]  /*03c0*/  ISETP.GT.U32.AND P0, PT, R3, R8, PT ;  /* 0x000000080300720c */ /* 0x000fd60003f04070 */
[----:B------:R-:W-:Y:S01]  /*03d0*/  @!P1 IMAD.IADD R10, R10, 0x1, -R3 ;  /* 0x000000010a0a9824 */ /* 0x000fe200078e0a03 */
[----:B------:R-:W-:Y:S02]  /*03e0*/  ISETP.GE.AND P1, PT, R4, RZ, PT ;  /* 0x000000ff0400720c */ /* 0x000fe40003f26270 */
[----:B------:R-:W-:Y:S01]  /*03f0*/  @!P0 IADD3 R8, PT, PT, R8, -R3, RZ ;  /* 0x8000000308088210 */ /* 0x000fe20007ffe0ff */
[----:B------:R-:W2:Y:S01]  /*0400*/  LDC.64 R4, c[0x0][0x388] ;  /* 0x0000e200ff047b82 */ /* 0x000ea20000000a00 */
[C---:B------:R-:W-:Y:S02]  /*0410*/  ISETP.GT.U32.AND P3, PT, R3.reuse, R10, PT ;  /* 0x0000000a0300720c */ /* 0x040fe40003f64070 */
[----:B------:R-:W-:Y:S02]  /*0420*/  ISETP.GT.U32.AND P2, PT, R3, R8, PT ;  /* 0x000000080300720c */ /* 0x000fe40003f44070 */
[----:B------:R-:W-:-:S09]  /*0430*/  ISETP.GE.AND P0, PT, R2, RZ, PT ;  /* 0x000000ff0200720c */ /* 0x000fd20003f06270 */
[----:B------:R-:W-:Y:S02]  /*0440*/  @!P3 IMAD.IADD R10, R10, 0x1, -R3 ;  /* 0x000000010a0ab824 */ /* 0x000fe400078e0a03 */
[----:B------:R-:W-:Y:S02]  /*0450*/  @!P2 IADD3 R8, PT, PT, R8, -R3, RZ ;  /* 0x800000030808a210 */ /* 0x000fe40007ffe0ff */
[----:B------:R-:W-:Y:S01]  /*0460*/  @!P0 IMAD.MOV R10, RZ, RZ, -R10 ;  /* 0x000000ffff0a8224 */ /* 0x000fe200078e0a0a */
[----:B------:R-:W-:Y:S02]  /*0470*/  ISETP.NE.AND P2, PT, R0, RZ, PT ;  /* 0x000000ff0000720c */ /* 0x000fe40003f45270 */
[----:B------:R-:W-:Y:S02]  /*0480*/  LOP3.LUT R3, RZ, R0, RZ, 0x33, !PT ;  /* 0x00000000ff037212 */ /* 0x000fe400078e33ff */
[----:B------:R-:W-:Y:S01]  /*0490*/  @!P1 IADD3 R8, PT, PT, -R8, RZ, RZ ;  /* 0x000000ff08089210 */ /* 0x000fe20007ffe1ff */
[----:B--2---:R-:W-:Y:S01]  /*04a0*/  IMAD.WIDE R4, R2, 0x8, R4 ;  /* 0x0000000802047825 */ /* 0x004fe200078e0204 */
[----:B------:R-:W-:-:S02]  /*04b0*/  SEL R9, R3, R10, !P2 ;  /* 0x0000000a03097207 */ /* 0x000fc40005000000 */
[----:B------:R-:W-:-:S05]  /*04c0*/  SEL R3, R3, R8, !P2 ;  /* 0x0000000803037207 */ /* 0x000fca0005000000 */
[----:B------:R-:W-:-:S04]  /*04d0*/  IMAD R3, R3, R0, R9 ;  /* 0x0000000003037224 */ /* 0x000fc800078e0209 */
[----:B-1----:R-:W-:Y:S02]  /*04e0*/  IMAD.WIDE R2, R3, 0x8, R6 ;  /* 0x0000000803027825 */ /* 0x002fe400078e0206 */
[----:B0-----:R-:W2:Y:S04]  /*04f0*/  LDG.E.64 R6, desc[UR4][R4.64] ;  /* 0x0000000404067981 */ /* 0x001ea8000c1e1b00 */
[----:B------:R-:W2:Y:S02]  /*0500*/  LDG.E.64 R2, desc[UR4][R2.64] ;  /* 0x0000000402027981 */ /* 0x000ea4000c1e1b00 */
[-C--:B--2---:R-:W-:Y:S02]  /*0510*/  IMAD R7, R7, R2.reuse, RZ ;  /* 0x0000000207077224 */ /* 0x084fe400078e02ff */
[----:B------:R-:W-:-:S04]  /*0520*/  IMAD.WIDE.U32 R8, R6, R2, RZ ;  /* 0x0000000206087225 */ /* 0x000fc800078e00ff */
[----:B------:R-:W-:-:S04]  /*0530*/  IMAD R7, R3, R6, R7 ;  /* 0x0000000603077224 */ /* 0x000fc800078e0207 */
[----:B------:R-:W-:-:S05]  /*0540*/  IMAD.IADD R9, R9, 0x1, R7 ;  /* 0x0000000109097824 */ /* 0x000fca00078e0207 */
[----:B------:R-:W-:Y:S01]  /*0550*/  STG.E.64 desc[UR4][R4.64], R8 ;  /* 0x0000000804007986 */ /* 0x000fe2000c101b04 */
[----:B------:R-:W-:Y:S05]  /*0560*/  EXIT ;  /* 0x000000000000794d */ /* 0x000fea0003800000 */
.L_x_0:
[----:B------:R-:W-:-:S00]  /*0570*/  BRA `(.L_x_0) ;  /* 0xfffffffc00fc7947 */ /* 0x000fc0000383ffff */
[----:B------:R-:W-:-:S00]  /*0580*/  NOP ;  /* 0x0000000000007918 */ /* 0x000fc00000000000 */
[----:B------:R-:W-:-:S00]  /*0590*/  NOP ;  /* 0x0000000000007918 */ /* 0x000fc00000000000 */
[----:B------:R-:W-:-:S00]  /*05a0*/  NOP ;  /* 0x0000000000007918 */ /* 0x000fc00000000000 */
[----:B------:R-:W-:-:S00]  /*05b0*/  NOP ;  /* 0x0000000000007918 */ /* 0x000fc00000000000 */
[----:B------:R-:W-:-:S00]  /*05c0*/  NOP ;  /* 0x0000000000007918 */ /* 0x000fc00000000000 */
[----:B------:R-:W-:-:S00]  /*05d0*/  NOP ;  /* 0x0000000000007918 */ /* 0x000fc00000000000 */
[----:B------:R-:W-:-:S00]  /*05e0*/  NOP ;  /* 0x0000000000007918 */ /* 0x000fc00000000000 */
[----:B------:R-:W-:-:S00]  /*05f0*/  NOP ;  /* 0x0000000000007918 */ /* 0x000fc00000000000 */
.L_x_3:


//--------------------- .text._Z16FindWeightMatrixPlS_i --------------------------
	.section	.text._Z16FindWeightMatrixPlS_i,"ax",@progbits
	.align	128
        .global         _Z16FindWeightMatrixPlS_i
        .type           _Z16FindWeightMatrixPlS_i,@function
        .size           _Z16FindWeightMatrixPlS_i,(.L_x_4 - _Z16FindWeightMatrixPlS_i)
        .other          _Z16FindWeightMatrixPlS_i,@"STO_CUDA_ENTRY STV_DEFAULT"
_Z16FindWeightMatrixPlS_i:
.text._Z16FindWeightMatrixPlS_i:
[----:B------:R-:W-:Y:S01]  /*0000*/  LDC R1, c[0x0][0x37c] ;  /* 0x0000df00ff017b82 */ /* 0x000fe20000000800 */
[----:B------:R-:W0:Y:S07]  /*0010*/  S2R R3, SR_TID.X ;  /* 0x0000000000037919 */ /* 0x000e2e0000002100 */
[----:B------:R-:W0:Y:S01]  /*0020*/  S2UR UR5, SR_CTAID.X ;  /* 0x00000000000579c3 */ /* 0x000e220000002500 */
[----:B------:R-:W1:Y:S01]  /*0030*/  LDCU UR4, c[0x0][0x390] ;  /* 0x00007200ff0477ac */ /* 0x000e620008000800 */
[----:B------:R-:W2:Y:S06]  /*0040*/  S2R R5, SR_TID.Y ;  /* 0x0000000000057919 */ /* 0x000eac0000002200 */
[----:B------:R-:W0:Y:S01]  /*0050*/  LDC R0, c[0x0][0x360] ;  /* 0x0000d800ff007b82 */ /* 0x000e220000000800 */
[----:B------:R-:W2:Y:S01]  /*0060*/  LDCU UR6, c[0x0][0x364] ;  /* 0x00006c80ff0677ac */ /* 0x000ea20008000800 */
[----:B-1----:R-:W-:Y:S01]  /*0070*/  UIMAD UR4, UR4, UR4, URZ ;  /* 0x00000004040472a4 */ /* 0x002fe2000f8e02ff */
[----:B0-----:R-:W-:-:S04]  /*0080*/  IMAD R0, R0, UR5, R3 ;  /* 0x0000000500007c24 */ /* 0x001fc8000f8e0203 */
[----:B--2---:R-:W-:-:S05]  /*0090*/  IMAD R5, R0, UR6, R5 ;  /* 0x0000000600057c24 */ /* 0x004fca000f8e0205 */
[----:B------:R-:W-:-:S13]  /*00a0*/  ISETP.GE.AND P0, PT, R5, UR4, PT ;  /* 0x0000000405007c0c */ /* 0x000fda000bf06270 */
[----:B------:R-:W-:Y:S05]  /*00b0*/  @P0 EXIT ;  /* 0x000000000000094d */ /* 0x000fea0003800000 */
[----:B------:R-:W0:Y:S01]  /*00c0*/  LDC.64 R6, c[0x0][0x388] ;  /* 0x0000e200ff067b82 */ /* 0x000e220000000a00 */
[----:B------:R-:W1:Y:S07]  /*00d0*/  LDCU.64 UR4, c[0x0][0x358] ;  /* 0x00006b00ff0477ac */ /* 0x000e6e0008000a00 */
[----:B------:R-:W2:Y:S01]  /*00e0*/  LDC.64 R2, c[0x0][0x380] ;  /* 0x0000e000ff027b82 */ /* 0x000ea20000000a00 */
[----:B0-----:R-:W-:-:S06]  /*00f0*/  IMAD.WIDE R6, R5, 0x8, R6 ;  /* 0x0000000805067825 */ /* 0x001fcc00078e0206 */
[----:B-1----:R-:W3:Y:S01]  /*0100*/  LDG.E.64 R6, desc[UR4][R6.64] ;  /* 0x0000000406067981 */ /* 0x002ee2000c1e1b00 */
[----:B--2---:R-:W-:-:S05]  /*0110*/  IMAD.WIDE R2, R5, 0x8, R2 ;  /* 0x0000000805027825 */ /* 0x004fca00078e0202 */
[----:B------:R-:W3:Y:S02]  /*0120*/  LDG.E.64 R4, desc[UR4][R2.64] ;  /* 0x0000000402047981 */ /* 0x000ee4000c1e1b00 */
[----:B---3--:R-:W-:-:S04]  /*0130*/  ISETP.GT.U32.AND P0, PT, R4, R6, PT ;  /* 0x000000060400720c */ /* 0x008fc80003f04070 */
[----:B------:R-:W-:-:S04]  /*0140*/  ISETP.GT.AND.EX P0, PT, R5, R7, PT, P0 ;  /* 0x000000070500720c */ /* 0x000fc80003f04300 */
[----:B------:R-:W-:Y:S02]  /*0150*/  SEL R4, R4, R6, P0 ;  /* 0x0000000604047207 */ /* 0x000fe40000000000 */
[----:B------:R-:W-:-:S05]  /*0160*/  SEL R5, R5, R7, P0 ;  /* 0x0000000705057207 */ /* 0x000fca0000000000 */
[----:B------:R-:W-:Y:S01]  /*0170*/  STG.E.64 desc[UR4][R2.64], R4 ;  /* 0x0000000402007986 */ /* 0x000fe2000c101b04 */
[----:B------:R-:W-:Y:S05]  /*0180*/  EXIT ;  /* 0x000000000000794d */ /* 0x000fea0003800000 */
.L_x_1:
        /* <DEDUP_REMOVED lines=15> */
.L_x_4:


//--------------------- .text._Z24CalculateHadamardProductPlS_i --------------------------
	.section	.text._Z24CalculateHadamardProductPlS_i,"ax",@progbits
	.align	128
        .global         _Z24CalculateHadamardProductPlS_i
        .type           _Z24CalculateHadamardProductPlS_i,@function
        .size           _Z24CalculateHadamardProductPlS_i,(.L_x_5 - _Z24CalculateHadamardProductPlS_i)
        .other          _Z24CalculateHadamardProductPlS_i,@"STO_CUDA_ENTRY STV_DEFAULT"
_Z24CalculateHadamardProductPlS_i:
.text._Z24CalculateHadamardProductPlS_i:
[----:B------:R-:W-:Y:S01]  /*0000*/  LDC R1, c[0x0][0x37c] ;  /* 0x0000df00ff017b82 */ /* 0x000fe20000000800 */
[----:B------:R-:W0:Y:S07]  /*0010*/  S2R R0, SR_TID.X ;  /* 0x0000000000007919 */ /* 0x000e2e0000002100 */
[----:B------:R-:W0:Y:S08]  /*0020*/  S2UR UR4, SR_CTAID.X ;  /* 0x00000000000479c3 */ /* 0x000e300000002500 */
[----:B------:R-:W0:Y:S08]  /*0030*/  LDC R7, c[0x0][0x360] ;  /* 0x0000d800ff077b82 */ /* 0x000e300000000800 */
[----:B------:R-:W1:Y:S01]  /*0040*/  LDC R6, c[0x0][0x390] ;  /* 0x0000e400ff067b82 */ /* 0x000e620000000800 */
[----:B0-----:R-:W-:-:S02]  /*0050*/  IMAD R7, R7, UR4, R0 ;  /* 0x0000000407077c24 */ /* 0x001fc4000f8e0200 */
[----:B-1----:R-:W-:-:S05]  /*0060*/  IMAD R0, R6, R6, RZ ;  /* 0x0000000606007224 */ /* 0x002fca00078e02ff */
[----:B------:R-:W-:-:S13]  /*0070*/  ISETP.GE.AND P0, PT, R7, R0, PT ;  /* 0x000000000700720c */ /* 0x000fda0003f06270 */
[----:B------:R-:W-:Y:S05]  /*0080*/  @P0 EXIT ;  /* 0x000000000000094d */ /* 0x000fea0003800000 */
[----:B------:R-:W-:Y:S01]  /*0090*/  IABS R5, R6 ;  /* 0x0000000600057213 */ /* 0x000fe20000000000 */
[----:B------:R-:W0:Y:S03]  /*00a0*/  LDCU.64 UR4, c[0x0][0x358] ;  /* 0x00006b00ff0477ac */ /* 0x000e260008000a00 */
[----:B------:R-:W1:Y:S08]  /*00b0*/  I2F.RP R0, R5 ;  /* 0x0000000500007306 */ /* 0x000e700000209400 */
[----:B-1----:R-:W1:Y:S02]  /*00c0*/  MUFU.RCP R0, R0 ;  /* 0x0000000000007308 */ /* 0x002e640000001000 */
[----:B-1----:R-:W-:-:S06]  /*00d0*/  IADD3 R2, PT, PT, R0, 0xffffffe, RZ ;  /* 0x0ffffffe00027810 */ /* 0x002fcc0007ffe0ff */
[----:B------:R1:W2:Y:S02]  /*00e0*/  F2I.FTZ.U32.TRUNC.NTZ R3, R2 ;  /* 0x0000000200037305 */ /* 0x0002a4000021f000 */
[----:B-1----:R-:W-:Y:S01]  /*00f0*/  IMAD.MOV.U32 R2, RZ, RZ, RZ ;  /* 0x000000ffff027224 */ /* 0x002fe200078e00ff */
[----:B--2---:R-:W-:-:S05]  /*0100*/  IADD3 R4, PT, PT, RZ, -R3, RZ ;  /* 0x80000003ff047210 */ /* 0x004fca0007ffe0ff */
[----:B------:R-:W-:Y:S01]  /*0110*/  IMAD R9, R4, R5, RZ ;  /* 0x0000000504097224 */ /* 0x000fe200078e02ff */
[----:B------:R-:W-:-:S03]  /*0120*/  IABS R4, R7 ;  /* 0x0000000700047213 */ /* 0x000fc60000000000 */
[----:B------:R-:W-:-:S06]  /*0130*/  IMAD.HI.U32 R3, R3, R9, R2 ;  /* 0x0000000903037227 */ /* 0x000fcc00078e0002 */
[----:B------:R-:W-:-:S05]  /*0140*/  IMAD.HI.U32 R3, R3, R4, RZ ;  /* 0x0000000403037227 */ /* 0x000fca00078e00ff */
[----:B------:R-:W-:-:S05]  /*0150*/  IADD3 R0, PT, PT, -R3, RZ, RZ ;  /* 0x000000ff03007210 */ /* 0x000fca0007ffe1ff */
[----:B------:R-:W-:-:S05]  /*0160*/  IMAD R0, R5, R0, R4 ;  /* 0x0000000005007224 */ /* 0x000fca00078e0204 */
[----:B------:R-:W-:-:S13]  /*0170*/  ISETP.GT.U32.AND P2, PT, R5, R0, PT ;  /* 0x000000000500720c */ /* 0x000fda0003f44070 */
[-C--:B------:R-:W-:Y:S01]  /*0180*/  @!P2 IADD3 R0, PT, PT, R0, -R5.reuse, RZ ;  /* 0x800000050000a210 */ /* 0x080fe20007ffe0ff */
[----:B------:R-:W-:Y:S01]  /*0190*/  @!P2 VIADD R3, R3, 0x1 ;  /* 0x000000010303a836 */ /* 0x000fe20000000000 */
[----:B------:R-:W-:Y:S02]  /*01a0*/  ISETP.NE.AND P2, PT, R6, RZ, PT ;  /* 0x000000ff0600720c */ /* 0x000fe40003f45270 */
[----:B------:R-:W-:Y:S02]  /*01b0*/  ISETP.GE.U32.AND P0, PT, R0, R5, PT ;  /* 0x000000050000720c */ /* 0x000fe40003f06070 */
[----:B------:R-:W-:Y:S01]  /*01c0*/  LOP3.LUT R0, R7, R6, RZ, 0x3c, !PT ;  /* 0x0000000607007212 */ /* 0x000fe200078e3cff */
[----:B------:R-:W1:Y:S03]  /*01d0*/  LDC.64 R4, c[0x0][0x380] ;  /* 0x0000e000ff047b82 */ /* 0x000e660000000a00 */
[----:B------:R-:W-:-:S07]  /*01e0*/  ISETP.GE.AND P1, PT, R0, RZ, PT ;  /* 0x000000ff0000720c */ /* 0x000fce0003f26270 */
[----:B------:R-:W-:-:S04]  /*01f0*/  @P0 IADD3 R3, PT, PT, R3, 0x1, RZ ;  /* 0x0000000103030810 */ /* 0x000fc80007ffe0ff */
[----:B------:R-:W-:Y:S02]  /*0200*/  MOV R0, R3 ;  /* 0x0000000300007202 */ /* 0x000fe40000000f00 */
[----:B------:R-:W2:Y:S03]  /*0210*/  LDC.64 R2, c[0x0][0x388] ;  /* 0x0000e200ff027b82 */ /* 0x000ea60000000a00 */
[----:B------:R-:W-:Y:S01]  /*0220*/  @!P1 IMAD.MOV R0, RZ, RZ, -R0 ;  /* 0x000000ffff009224 */ /* 0x000fe200078e0a00 */
[----:B------:R-:W-:-:S04]  /*0230*/  @!P2 LOP3.LUT R0, RZ, R6, RZ, 0x33, !PT ;  /* 0x00000006ff00a212 */ /* 0x000fc800078e33ff */
[----:B------:R-:W-:Y:S01]  /*0240*/  IADD3 R9, PT, PT, -R0, RZ, RZ ;  /* 0x000000ff00097210 */ /* 0x000fe20007ffe1ff */
[----:B-1----:R-:W-:-:S04]  /*0250*/  IMAD.WIDE R4, R7, 0x8, R4 ;  /* 0x0000000807047825 */ /* 0x002fc800078e0204 */
[----:B------:R-:W-:-:S04]  /*0260*/  IMAD R9, R6, R9, R7 ;  /* 0x0000000906097224 */ /* 0x000fc800078e0207 */
[----:B------:R-:W-:Y:S02]  /*0270*/  IMAD R9, R9, R6, R0 ;  /* 0x0000000609097224 */ /* 0x000fe400078e0200 */
[----:B0-----:R-:W3:Y:S02]  /*0280*/  LDG.E.64 R6, desc[UR4][R4.64] ;  /* 0x0000000404067981 */ /* 0x001ee4000c1e1b00 */
[----:B--2---:R-:W-:-:S06]  /*0290*/  IMAD.WIDE R2, R9, 0x8, R2 ;  /* 0x0000000809027825 */ /* 0x004fcc00078e0202 */
[----:B------:R-:W3:Y:S02]  /*02a0*/  LDG.E.64 R2, desc[UR4][R2.64] ;  /* 0x0000000402027981 */ /* 0x000ee4000c1e1b00 */
[-C--:B---3--:R-:W-:Y:S02]  /*02b0*/  IMAD R7, R7, R2.reuse, RZ ;  /* 0x0000000207077224 */ /* 0x088fe400078e02ff */
[----:B------:R-:W-:-:S04]  /*02c0*/  IMAD.WIDE.U32 R8, R6, R2, RZ ;  /* 0x0000000206087225 */ /* 0x000fc800078e00ff */
[----:B------:R-:W-:-:S05]  /*02d0*/  IMAD R7, R3, R6, R7 ;  /* 0x0000000603077224 */ /* 0x000fca00078e0207 */
[----:B------:R-:W-:-:S05]  /*02e0*/  IADD3 R9, PT, PT, R9, R7, RZ ;  /* 0x0000000709097210 */ /* 0x000fca0007ffe0ff */
[----:B------:R-:W-:Y:S01]  /*02f0*/  STG.E.64 desc[UR4][R4.64], R8 ;  /* 0x0000000804007986 */ /* 0x000fe2000c101b04 */
[----:B------:R-:W-:Y:S05]  /*0300*/  EXIT ;  /* 0x000000000000794d */ /* 0x000fea0003800000 */
.L_x_2:
        /* <DEDUP_REMOVED lines=15> */
.L_x_5:


//--------------------- .nv.shared.reserved.0     --------------------------
	.section	.nv.shared.reserved.0,"aw",@nobits
	.weak		__nv_reservedSMEM_offset_0_alias
	.size		__nv_reservedSMEM_offset_0_alias, 0, 64
	.other		__nv_reservedSMEM_offset_0_alias,@"STO_CUDA_RESERVED_SHARED STV_DEFAULT"
__nv_reservedSMEM_offset_0_alias:
	.zero		0
	.zero		64


//--------------------- .nv.constant0._Z20CalculateFinalMatrixPlS_i --------------------------
	.section	.nv.constant0._Z20CalculateFinalMatrixPlS_i,"a",@progbits
	.sectionflags	@""
	.align	4
.nv.constant0._Z20CalculateFinalMatrixPlS_i:
	.zero		916


//--------------------- .nv.constant0._Z16FindWeightMatrixPlS_i --------------------------
	.section	.nv.constant0._Z16FindWeightMatrixPlS_i,"a",@progbits
	.sectionflags	@""
	.align	4
.nv.constant0._Z16FindWeightMatrixPlS_i:
	.zero		916


//--------------------- .nv.constant0._Z24CalculateHadamardProductPlS_i --------------------------
	.section	.nv.constant0._Z24CalculateHadamardProductPlS_i,"a",@progbits
	.sectionflags	@""
	.align	4
.nv.constant0._Z24CalculateHadamardProductPlS_i:
	.zero		916


//--------------------- SYMBOLS --------------------------

	.type		.nv.reservedSmem.offset0,@object
	.size		.nv.reservedSmem.offset0,0x4
